	.headerflags	@"EF_CUDA_TEXMODE_UNIFIED EF_CUDA_64BIT_ADDRESS EF_CUDA_SM86 EF_CUDA_VIRTUAL_SM(EF_CUDA_SM86)"
	.elftype	@"ET_EXEC"


//--------------------- .nv.info                  --------------------------
	.section	.nv.info,"",@"SHT_CUDA_INFO"
	.align	4


	//----- nvinfo : EIATTR_REGCOUNT
	.align		4
        /*0000*/ 	.byte	0x04, 0x2f
        /*0002*/ 	.short	(.L_1 - .L_0)
	.align		4
.L_0:
        /*0004*/ 	.word	index@(triton_bmm)
        /*0008*/ 	.word	0x00000040


	//----- nvinfo : EIATTR_MIN_STACK_SIZE
	.align		4
.L_1:
        /*000c*/ 	.byte	0x04, 0x12
        /*000e*/ 	.short	(.L_3 - .L_2)
	.align		4
.L_2:
        /*0010*/ 	.word	index@(triton_bmm)
        /*0014*/ 	.word	0x00000000


	//----- nvinfo : EIATTR_FRAME_SIZE
	.align		4
.L_3:
        /*0018*/ 	.byte	0x04, 0x11
        /*001a*/ 	.short	(.L_5 - .L_4)
	.align		4
.L_4:
        /*001c*/ 	.word	index@(triton_bmm)
        /*0020*/ 	.word	0x00000000


	//----- nvinfo : EIATTR_MIN_STACK_SIZE
	.align		4
.L_5:
        /*0024*/ 	.byte	0x04, 0x12
        /*0026*/ 	.short	(.L_7 - .L_6)
	.align		4
.L_6:
        /*0028*/ 	.word	index@(triton_bmm)
        /*002c*/ 	.word	0x00000000
.L_7:


//--------------------- .nv.info.triton_bmm       --------------------------
	.section	.nv.info.triton_bmm,"",@"SHT_CUDA_INFO"
	.sectionflags	@""
	.align	4


	//----- nvinfo : EIATTR_CUDA_API_VERSION
	.align		4
        /*0000*/ 	.byte	0x04, 0x37
        /*0002*/ 	.short	(.L_9 - .L_8)
.L_8:
        /*0004*/ 	.word	0x0000007c


	//----- nvinfo : EIATTR_SW2861232_WAR
	.align		4
.L_9:
        /*0008*/ 	.byte	0x01, 0x35
	.zero		2


	//----- nvinfo : EIATTR_PARAM_CBANK
	.align		4
        /*000c*/ 	.byte	0x04, 0x0a
        /*000e*/ 	.short	(.L_11 - .L_10)
	.align		4
.L_10:
        /*0010*/ 	.word	index@(.nv.constant0.triton_bmm)
        /*0014*/ 	.short	0x0160
        /*0016*/ 	.short	0x0020


	//----- nvinfo : EIATTR_CBANK_PARAM_SIZE
	.align		4
.L_11:
        /*0018*/ 	.byte	0x03, 0x19
        /*001a*/ 	.short	0x0020


	//----- nvinfo : EIATTR_KPARAM_INFO
	.align		4
        /*001c*/ 	.byte	0x04, 0x17
        /*001e*/ 	.short	(.L_13 - .L_12)
.L_12:
        /*0020*/ 	.word	0x00000000
        /*0024*/ 	.short	0x0003
        /*0026*/ 	.short	0x0018
        /*0028*/ 	.byte	0x00, 0xf4, 0x21, 0x00


	//----- nvinfo : EIATTR_KPARAM_INFO
	.align		4
.L_13:
        /*002c*/ 	.byte	0x04, 0x17
        /*002e*/ 	.short	(.L_15 - .L_14)
.L_14:
        /*0030*/ 	.word	0x00000000
        /*0034*/ 	.short	0x0002
        /*0036*/ 	.short	0x0010
        /*0038*/ 	.byte	0x00, 0xf4, 0x21, 0x00


	//----- nvinfo : EIATTR_KPARAM_INFO
	.align		4
.L_15:
        /*003c*/ 	.byte	0x04, 0x17
        /*003e*/ 	.short	(.L_17 - .L_16)
.L_16:
        /*0040*/ 	.word	0x00000000
        /*0044*/ 	.short	0x0001
        /*0046*/ 	.short	0x0008
        /*0048*/ 	.byte	0x00, 0xf4, 0x21, 0x00


	//----- nvinfo : EIATTR_KPARAM_INFO
	.align		4
.L_17:
        /*004c*/ 	.byte	0x04, 0x17
        /*004e*/ 	.short	(.L_19 - .L_18)
.L_18:
        /*0050*/ 	.word	0x00000000
        /*0054*/ 	.short	0x0000
        /*0056*/ 	.short	0x0000
        /*0058*/ 	.byte	0x00, 0xf4, 0x21, 0x00


	//----- nvinfo : EIATTR_MAXREG_COUNT
	.align		4
.L_19:
        /*005c*/ 	.byte	0x03, 0x1b
        /*005e*/ 	.short	0x00ff


	//----- nvinfo : EIATTR_EXIT_INSTR_OFFSETS
	.align		4
        /*0060*/ 	.byte	0x04, 0x1c
        /*0062*/ 	.short	(.L_21 - .L_20)


	//   ....[0]....
.L_20:
        /*0064*/ 	.word	0x00002400


	//   ....[1]....
        /*0068*/ 	.word	0x00002450


	//----- nvinfo : EIATTR_REQNTID
	.align		4
.L_21:
        /*006c*/ 	.byte	0x04, 0x10
        /*006e*/ 	.short	(.L_23 - .L_22)
.L_22:
        /*0070*/ 	.word	0x00000100
        /*0074*/ 	.word	0x00000001
        /*0078*/ 	.word	0x00000001
.L_23:


//--------------------- .nv.callgraph             --------------------------
	.section	.nv.callgraph,"",@"SHT_CUDA_CALLGRAPH"
	.align	4
	.sectionentsize	8
	.align		4
        /*0000*/ 	.word	0x00000000
	.align		4
        /*0004*/ 	.word	0xffffffff
	.align		4
        /*0008*/ 	.word	0x00000000
	.align		4
        /*000c*/ 	.word	0xfffffffe
	.align		4
        /*0010*/ 	.word	0x00000000
	.align		4
        /*0014*/ 	.word	0xfffffffd
	.align		4
        /*0018*/ 	.word	0x00000000
	.align		4
        /*001c*/ 	.word	0xfffffffc


//--------------------- .nv.rel.action            --------------------------
	.section	.nv.rel.action,"",@"SHT_CUDA_RELOCINFO"
	.align	8
	.sectionentsize	8
        /*0000*/ 	.byte	0x73, 0x00, 0x00, 0x00, 0x00, 0x00, 0x00, 0x00, 0x00, 0x00, 0x00, 0x11, 0x25, 0x00, 0x05, 0x36


//--------------------- .nv.constant0.triton_bmm  --------------------------
	.section	.nv.constant0.triton_bmm,"a",@progbits
	.sectionflags	@""
	.align	4
.nv.constant0.triton_bmm:
	.zero		384


//--------------------- .text.triton_bmm          --------------------------
	.section	.text.triton_bmm,"ax",@progbits
	.sectionflags	@"SHF_BARRIERS=1"
	.sectioninfo	@"SHI_REGISTERS=64"
	.align	128
        .global         triton_bmm
        .type           triton_bmm,@function
        .size           triton_bmm,(.L_x_1 - triton_bmm)
        .other          triton_bmm,@"STO_CUDA_ENTRY STV_DEFAULT"
triton_bmm:
.text.triton_bmm:
[----:B------:R-:W-:Y:S02]  /*0000*/  IMAD.MOV.U32 R1, RZ, RZ, c[0x0][0x28] ;  /* 0x00000a00ff017624 */ /* 0x000fe400078e00ff */
[----:B------:R-:W1:Y:S01]  /*0010*/  S2R R9, SR_CTAID.X ;  /* 0x0000000000097919 */ /* 0x000e620000002500 */
[----:B------:R-:W-:Y:S01]  /*0020*/  IMAD.MOV.U32 R61, RZ, RZ, 0x2 ;  /* 0x00000002ff3d7424 */ /* 0x000fe200078e00ff */
[----:B------:R-:W-:Y:S02]  /*0030*/  ULDC.64 UR4, c[0x0][0x118] ;  /* 0x0000460000047ab9 */ /* 0x000fe40000000a00 */
[----:B------:R-:W2:Y:S04]  /*0040*/  S2R R50, SR_TID.X ;  /* 0x0000000000327919 */ /* 0x000ea80000002100 */
[----:B------:R-:W3:Y:S01]  /*0050*/  S2R R12, SR_CTAID.Y ;  /* 0x00000000000c7919 */ /* 0x000ee20000002600 */
[----:B-1----:R-:W-:Y:S02]  /*0060*/  SHF.R.S32.HI R0, RZ, 0x1f, R9 ;  /* 0x0000001fff007819 */ /* 0x002fe40000011409 */
[----:B------:R-:W-:-:S02]  /*0070*/  IABS R8, R9 ;  /* 0x0000000900087213 */ /* 0x000fc40000000000 */
[----:B------:R-:W-:Y:S01]  /*0080*/  LEA.HI R0, R0, R9, RZ, 0x3 ;  /* 0x0000000900007211 */ /* 0x000fe200078f18ff */
[----:B--2---:R-:W-:Y:S01]  /*0090*/  IMAD.SHL.U32 R60, R50, 0x8, RZ ;  /* 0x00000008323c7824 */ /* 0x004fe200078e00ff */
[----:B------:R-:W-:Y:S02]  /*00a0*/  SHF.R.U32.HI R43, RZ, 0x3, R50 ;  /* 0x00000003ff2b7819 */ /* 0x000fe40000011632 */
[----:B------:R-:W-:Y:S01]  /*00b0*/  LOP3.LUT R0, R0, 0xfffffff8, RZ, 0xc0, !PT ;  /* 0xfffffff800007812 */ /* 0x000fe200078ec0ff */
[----:B---3--:R-:W-:Y:S01]  /*00c0*/  IMAD.SHL.U32 R46, R12, 0x40000, RZ ;  /* 0x000400000c2e7824 */ /* 0x008fe200078e00ff */
[----:B------:R-:W-:Y:S02]  /*00d0*/  LOP3.LUT R47, R60, 0x38, RZ, 0xc0, !PT ;  /* 0x000000383c2f7812 */ /* 0x000fe400078ec0ff */
[----:B------:R-:W-:Y:S01]  /*00e0*/  IADD3 R2, -R0, 0x8, RZ ;  /* 0x0000000800027810 */ /* 0x000fe20007ffe1ff */
[----:B------:R-:W-:Y:S01]  /*00f0*/  IMAD.IADD R7, R9, 0x1, -R0 ;  /* 0x0000000109077824 */ /* 0x000fe200078e0a00 */
[----:B------:R-:W-:-:S02]  /*0100*/  LOP3.LUT R14, R50, 0x80, RZ, 0xc0, !PT ;  /* 0x00000080320e7812 */ /* 0x000fc400078ec0ff */
[----:B------:R-:W-:Y:S02]  /*0110*/  IMNMX R4, R2, 0x8, PT ;  /* 0x0000000802047817 */ /* 0x000fe40003800200 */
[----:B------:R-:W-:Y:S02]  /*0120*/  SGXT.U32 R43, R43, 0x4 ;  /* 0x000000042b2b781a */ /* 0x000fe40000000000 */
[-C--:B------:R-:W-:Y:S02]  /*0130*/  IABS R11, R4.reuse ;  /* 0x00000004000b7213 */ /* 0x080fe40000000000 */
[----:B------:R-:W-:Y:S02]  /*0140*/  IABS R10, R4 ;  /* 0x00000004000a7213 */ /* 0x000fe40000000000 */
[----:B------:R-:W1:Y:S01]  /*0150*/  I2F.RP R5, R11 ;  /* 0x0000000b00057306 */ /* 0x000e620000209400 */
[----:B------:R-:W-:-:S07]  /*0160*/  LOP3.LUT R52, R50, 0x10, RZ, 0xc0, !PT ;  /* 0x0000001032347812 */ /* 0x000fce00078ec0ff */
[----:B-1----:R-:W1:Y:S02]  /*0170*/  MUFU.RCP R5, R5 ;  /* 0x0000000500057308 */ /* 0x002e640000001000 */
[----:B-1----:R-:W-:-:S06]  /*0180*/  IADD3 R2, R5, 0xffffffe, RZ ;  /* 0x0ffffffe05027810 */ /* 0x002fcc0007ffe0ff */
[----:B------:R1:W2:Y:S02]  /*0190*/  F2I.FTZ.U32.TRUNC.NTZ R3, R2 ;  /* 0x0000000200037305 */ /* 0x0002a4000021f000 */
[----:B-1----:R-:W-:Y:S02]  /*01a0*/  IMAD.MOV.U32 R2, RZ, RZ, RZ ;  /* 0x000000ffff027224 */ /* 0x002fe400078e00ff */
[----:B--2---:R-:W-:-:S04]  /*01b0*/  IMAD.MOV R6, RZ, RZ, -R3 ;  /* 0x000000ffff067224 */ /* 0x004fc800078e0a03 */
[----:B------:R-:W-:Y:S02]  /*01c0*/  IMAD R13, R6, R11, RZ ;  /* 0x0000000b060d7224 */ /* 0x000fe400078e02ff */
[----:B------:R-:W-:Y:S01]  /*01d0*/  IMAD.MOV.U32 R6, RZ, RZ, R8 ;  /* 0x000000ffff067224 */ /* 0x000fe200078e0008 */
[----:B------:R-:W-:Y:S01]  /*01e0*/  IABS R8, R7 ;  /* 0x0000000700087213 */ /* 0x000fe20000000000 */
[----:B------:R-:W-:Y:S01]  /*01f0*/  IMAD.HI.U32 R3, R3, R13, R2 ;  /* 0x0000000d03037227 */ /* 0x000fe200078e0002 */
[----:B------:R-:W-:-:S03]  /*0200*/  LOP3.LUT R7, R7, R4, RZ, 0x3c, !PT ;  /* 0x0000000407077212 */ /* 0x000fc600078e3cff */
[----:B------:R-:W-:Y:S01]  /*0210*/  IMAD.MOV R13, RZ, RZ, -R10 ;  /* 0x000000ffff0d7224 */ /* 0x000fe200078e0a0a */
[----:B------:R-:W-:Y:S01]  /*0220*/  ISETP.GE.AND P2, PT, R7, RZ, PT ;  /* 0x000000ff0700720c */ /* 0x000fe20003f46270 */
[----:B------:R-:W-:Y:S01]  /*0230*/  IMAD.HI.U32 R5, R3, R8, RZ ;  /* 0x0000000803057227 */ /* 0x000fe200078e00ff */
[----:B------:R-:W-:-:S03]  /*0240*/  LOP3.LUT R7, R46, 0x38, R60, 0xf8, !PT ;  /* 0x000000382e077812 */ /* 0x000fc600078ef83c */
[----:B------:R-:W-:-:S04]  /*0250*/  IMAD.HI.U32 R2, R3, R6, RZ ;  /* 0x0000000603027227 */ /* 0x000fc800078e00ff */
[-C--:B------:R-:W-:Y:S02]  /*0260*/  IMAD R3, R5, R13.reuse, R8 ;  /* 0x0000000d05037224 */ /* 0x080fe400078e0208 */
[----:B------:R-:W-:-:S03]  /*0270*/  IMAD R2, R2, R13, R6 ;  /* 0x0000000d02027224 */ /* 0x000fc600078e0206 */
[C---:B------:R-:W-:Y:S02]  /*0280*/  ISETP.GT.U32.AND P0, PT, R11.reuse, R3, PT ;  /* 0x000000030b00720c */ /* 0x040fe40003f04070 */
[----:B------:R-:W-:-:S11]  /*0290*/  ISETP.GT.U32.AND P1, PT, R11, R2, PT ;  /* 0x000000020b00720c */ /* 0x000fd60003f24070 */
[--C-:B------:R-:W-:Y:S01]  /*02a0*/  @!P0 IMAD.IADD R3, R3, 0x1, -R11.reuse ;  /* 0x0000000103038824 */ /* 0x100fe200078e0a0b */
[----:B------:R-:W-:Y:S01]  /*02b0*/  @!P0 IADD3 R5, R5, 0x1, RZ ;  /* 0x0000000105058810 */ /* 0x000fe20007ffe0ff */
[----:B------:R-:W-:Y:S01]  /*02c0*/  @!P1 IMAD.IADD R2, R2, 0x1, -R11 ;  /* 0x0000000102029824 */ /* 0x000fe200078e0a0b */
[----:B------:R-:W-:Y:S02]  /*02d0*/  ISETP.GE.AND P1, PT, R9, RZ, PT ;  /* 0x000000ff0900720c */ /* 0x000fe40003f26270 */
[----:B------:R-:W-:Y:S02]  /*02e0*/  ISETP.GE.U32.AND P3, PT, R3, R11, PT ;  /* 0x0000000b0300720c */ /* 0x000fe40003f66070 */
[----:B------:R-:W-:Y:S02]  /*02f0*/  ISETP.GT.U32.AND P4, PT, R11, R2, PT ;  /* 0x000000020b00720c */ /* 0x000fe40003f84070 */
[----:B------:R-:W-:Y:S02]  /*0300*/  ISETP.NE.AND P0, PT, R4, RZ, PT ;  /* 0x000000ff0400720c */ /* 0x000fe40003f05270 */
[----:B------:R-:W-:-:S02]  /*0310*/  LOP3.LUT R3, RZ, R4, RZ, 0x33, !PT ;  /* 0x00000004ff037212 */ /* 0x000fc400078e33ff */
[----:B------:R-:W-:-:S05]  /*0320*/  LOP3.LUT R9, R60, 0x38, R50, 0x48, !PT ;  /* 0x000000383c097812 */ /* 0x000fca00078e4832 */
[----:B------:R-:W-:Y:S02]  /*0330*/  @P3 IADD3 R5, R5, 0x1, RZ ;  /* 0x0000000105053810 */ /* 0x000fe40007ffe0ff */
[----:B------:R-:W-:-:S03]  /*0340*/  @!P4 IMAD.IADD R2, R2, 0x1, -R11 ;  /* 0x000000010202c824 */ /* 0x000fc600078e0a0b */
[----:B------:R-:W-:Y:S02]  /*0350*/  IMAD.MOV.U32 R4, RZ, RZ, R5 ;  /* 0x000000ffff047224 */ /* 0x000fe400078e0005 */
[----:B------:R-:W-:Y:S02]  /*0360*/  @!P1 IMAD.MOV R2, RZ, RZ, -R2 ;  /* 0x000000ffff029224 */ /* 0x000fe400078e0a02 */
[----:B------:R-:W-:-:S03]  /*0370*/  @!P2 IMAD.MOV R4, RZ, RZ, -R4 ;  /* 0x000000ffff04a224 */ /* 0x000fc600078e0a04 */
[C---:B------:R-:W-:Y:S02]  /*0380*/  SEL R5, R3.reuse, R2, !P0 ;  /* 0x0000000203057207 */ /* 0x040fe40004000000 */
[----:B------:R-:W-:Y:S02]  /*0390*/  SEL R4, R3, R4, !P0 ;  /* 0x0000000403047207 */ /* 0x000fe40004000000 */
[----:B------:R-:W-:Y:S01]  /*03a0*/  SHF.R.U32.HI R2, RZ, 0x3, R14 ;  /* 0x00000003ff027819 */ /* 0x000fe2000001160e */
[----:B------:R-:W-:Y:S01]  /*03b0*/  IMAD.IADD R5, R0, 0x1, R5 ;  /* 0x0000000100057824 */ /* 0x000fe200078e0205 */
[----:B------:R-:W-:Y:S01]  /*03c0*/  SHF.R.S32.HI R0, RZ, 0x19, R4 ;  /* 0x00000019ff007819 */ /* 0x000fe20000011404 */
[----:B------:R-:W-:Y:S01]  /*03d0*/  IMAD R57, R4, 0x40, R47 ;  /* 0x0000004004397824 */ /* 0x000fe200078e022f */
[----:B------:R-:W-:Y:S01]  /*03e0*/  LOP3.LUT R3, R43, 0x20, R2, 0xfe, !PT ;  /* 0x000000202b037812 */ /* 0x000fe200078efe02 */
[----:B------:R-:W-:Y:S01]  /*03f0*/  IMAD.SHL.U32 R58, R5, 0x40, RZ ;  /* 0x00000040053a7824 */ /* 0x000fe200078e00ff */
[----:B------:R-:W-:-:S02]  /*0400*/  SGXT R0, R0, 0x1 ;  /* 0x000000010000781a */ /* 0x000fc40000000200 */
[----:B------:R-:W-:Y:S02]  /*0410*/  SHF.R.S32.HI R4, RZ, 0x19, R5 ;  /* 0x00000019ff047819 */ /* 0x000fe40000011405 */
[----:B------:R-:W-:Y:S02]  /*0420*/  LEA.HI R0, R0, R57, RZ, 0x6 ;  /* 0x0000003900007211 */ /* 0x000fe400078f30ff */
[----:B------:R-:W-:Y:S02]  /*0430*/  SGXT R4, R4, 0x1 ;  /* 0x000000010404781a */ /* 0x000fe40000000200 */
[----:B------:R-:W-:Y:S02]  /*0440*/  LOP3.LUT R59, R58, R43, R2, 0xfe, !PT ;  /* 0x0000002b3a3b7212 */ /* 0x000fe400078efe02 */
[----:B------:R-:W-:Y:S02]  /*0450*/  LOP3.LUT R0, R0, 0xffffffc0, RZ, 0xc0, !PT ;  /* 0xffffffc000007812 */ /* 0x000fe400078ec0ff */
[----:B------:R-:W-:-:S02]  /*0460*/  LOP3.LUT R58, R58, R3, RZ, 0xfc, !PT ;  /* 0x000000033a3a7212 */ /* 0x000fc400078efcff */
[C---:B------:R-:W-:Y:S01]  /*0470*/  LEA.HI R5, R4.reuse, R59, RZ, 0x9 ;  /* 0x0000003b04057211 */ /* 0x040fe200078f48ff */
[----:B------:R-:W-:Y:S01]  /*0480*/  IMAD.IADD R40, R57, 0x1, -R0 ;  /* 0x0000000139287824 */ /* 0x000fe200078e0a00 */
[----:B------:R-:W-:Y:S02]  /*0490*/  LEA.HI R6, R4, R58, RZ, 0x9 ;  /* 0x0000003a04067211 */ /* 0x000fe400078f48ff */
[----:B------:R-:W-:Y:S01]  /*04a0*/  LOP3.LUT R4, R5, 0x7ffe00, RZ, 0xc0, !PT ;  /* 0x007ffe0005047812 */ /* 0x000fe200078ec0ff */
[----:B------:R-:W-:Y:S01]  /*04b0*/  IMAD R8, R12, 0x40, R40 ;  /* 0x000000400c087824 */ /* 0x000fe200078e0228 */
[----:B------:R-:W-:Y:S02]  /*04c0*/  LOP3.LUT R5, R6, 0x7ffe00, RZ, 0xc0, !PT ;  /* 0x007ffe0006057812 */ /* 0x000fe400078ec0ff */
[----:B------:R-:W-:Y:S01]  /*04d0*/  LOP3.LUT R0, R43, R2, RZ, 0xfc, !PT ;  /* 0x000000022b007212 */ /* 0x000fe200078efcff */
[----:B------:R-:W-:Y:S02]  /*04e0*/  IMAD.IADD R4, R59, 0x1, -R4 ;  /* 0x000000013b047824 */ /* 0x000fe400078e0a04 */
[----:B------:R-:W-:-:S02]  /*04f0*/  IMAD R12, R3, 0x1000, R8 ;  /* 0x00001000030c7824 */ /* 0x000fc400078e0208 */
[----:B------:R-:W-:Y:S01]  /*0500*/  IMAD.IADD R3, R58, 0x1, -R5 ;  /* 0x000000013a037824 */ /* 0x000fe200078e0a05 */
[----:B------:R-:W-:Y:S01]  /*0510*/  SHF.R.U32.HI R5, RZ, 0x2, R50 ;  /* 0x00000002ff057819 */ /* 0x000fe20000011632 */
[C---:B------:R-:W-:Y:S02]  /*0520*/  IMAD R10, R0.reuse, 0x1000, R8 ;  /* 0x00001000000a7824 */ /* 0x040fe400078e0208 */
[----:B------:R-:W-:Y:S01]  /*0530*/  IMAD R0, R0, 0x40, R9 ;  /* 0x0000004000007824 */ /* 0x000fe200078e0209 */
[----:B------:R-:W-:Y:S01]  /*0540*/  LOP3.LUT R49, R5, 0x18, RZ, 0xc0, !PT ;  /* 0x0000001805317812 */ /* 0x000fe200078ec0ff */
[--C-:B------:R-:W-:Y:S01]  /*0550*/  IMAD R6, R4, 0x200, R7.reuse ;  /* 0x0000020004067824 */ /* 0x100fe200078e0207 */
[----:B------:R-:W-:Y:S01]  /*0560*/  LOP3.LUT R5, R60, 0x18, RZ, 0xc0, !PT ;  /* 0x000000183c057812 */ /* 0x000fe200078ec0ff */
[----:B------:R-:W-:Y:S01]  /*0570*/  IMAD R8, R3, 0x200, R7 ;  /* 0x0000020003087824 */ /* 0x000fe200078e0207 */
[----:B------:R-:W-:Y:S01]  /*0580*/  LOP3.LUT R41, R49, 0x38, R60, 0x78, !PT ;  /* 0x0000003831297812 */ /* 0x000fe200078e783c */
[----:B------:R-:W-:Y:S01]  /*0590*/  IMAD.SHL.U32 R0, R0, 0x2, RZ ;  /* 0x0000000200007824 */ /* 0x000fe200078e00ff */
[----:B------:R-:W-:Y:S01]  /*05a0*/  LOP3.LUT R42, R60, 0x20, R5, 0x2e, !PT ;  /* 0x000000203c2a7812 */ /* 0x000fe200078e2e05 */
[----:B------:R-:W-:Y:S01]  /*05b0*/  IMAD.WIDE R6, R6, R61, c[0x0][0x160] ;  /* 0x0000580006067625 */ /* 0x000fe200078e023d */
[----:B------:R-:W-:-:S03]  /*05c0*/  LOP3.LUT R5, R60, 0x8, RZ, 0xc0, !PT ;  /* 0x000000083c057812 */ /* 0x000fc600078ec0ff */
[-C--:B------:R-:W-:Y:S01]  /*05d0*/  IMAD.WIDE R8, R8, R61.reuse, c[0x0][0x160] ;  /* 0x0000580008087625 */ /* 0x080fe200078e023d */
[----:B------:R1:W-:Y:S03]  /*05e0*/  LDGSTS.E.BYPASS.128 [R0], [R6.64] ;  /* 0x0000000006007fae */ /* 0x0003e6000b901c44 */
[-C--:B------:R-:W-:Y:S01]  /*05f0*/  IMAD.WIDE R10, R10, R61.reuse, c[0x0][0x168] ;  /* 0x00005a000a0a7625 */ /* 0x080fe200078e023d */
[----:B------:R2:W-:Y:S03]  /*0600*/  LDGSTS.E.BYPASS.128 [R0+0x1000], [R8.64] ;  /* 0x0100000008007fae */ /* 0x0005e6000b901c44 */
[----:B------:R-:W-:Y:S01]  /*0610*/  IMAD.WIDE R12, R12, R61, c[0x0][0x168] ;  /* 0x00005a000c0c7625 */ /* 0x000fe200078e023d */
[----:B------:R-:W0:Y:S01]  /*0620*/  LDGDEPBAR ;  /* 0x00000000000079af */ /* 0x000e220000000000 */
[----:B------:R-:W-:-:S03]  /*0630*/  IADD3 R14, P0, R10, 0x80000, RZ ;  /* 0x000800000a0e7810 */ /* 0x000fc60007f1e0ff */
[----:B------:R3:W-:Y:S01]  /*0640*/  LDGSTS.E.BYPASS.128 [R0+0x4000], [R10.64] ;  /* 0x040000000a007fae */ /* 0x0007e2000b901c44 */
[----:B------:R-:W-:Y:S01]  /*0650*/  IADD3 R16, P1, R12, 0x80000, RZ ;  /* 0x000800000c107810 */ /* 0x000fe20007f3e0ff */
[----:B------:R-:W-:Y:S02]  /*0660*/  IMAD.X R15, RZ, RZ, R11, P0 ;  /* 0x000000ffff0f7224 */ /* 0x000fe400000e060b */
[----:B------:R4:W-:Y:S02]  /*0670*/  LDGSTS.E.BYPASS.128 [R0+0x5000], [R12.64] ;  /* 0x050000000c007fae */ /* 0x0009e4000b901c44 */
[----:B------:R-:W-:Y:S02]  /*0680*/  IMAD.X R17, RZ, RZ, R13, P1 ;  /* 0x000000ffff117224 */ /* 0x000fe400008e060d */
[----:B------:R-:W0:Y:S04]  /*0690*/  LDGDEPBAR ;  /* 0x00000000000079af */ /* 0x000e280000000000 */
[----:B------:R-:W-:Y:S01]  /*06a0*/  BAR.SYNC.DEFER_BLOCKING 0x0 ;  /* 0x0000000000007b1d */ /* 0x000fe20000010000 */
[----:B---3--:R-:W-:-:S05]  /*06b0*/  IMAD.SHL.U32 R10, R50, 0x40, RZ ;  /* 0x00000040320a7824 */ /* 0x008fca00078e00ff */
[----:B------:R-:W-:-:S04]  /*06c0*/  LOP3.LUT R10, R10, 0x7c0, RZ, 0xc0, !PT ;  /* 0x000007c00a0a7812 */ /* 0x000fc800078ec0ff */
[----:B------:R-:W-:Y:S02]  /*06d0*/  LOP3.LUT R45, R41, R10, RZ, 0xfc, !PT ;  /* 0x0000000a292d7212 */ /* 0x000fe400078efcff */
[----:B------:R-:W-:-:S03]  /*06e0*/  LOP3.LUT R48, R10, R49, R42, 0xf6, !PT ;  /* 0x000000310a307212 */ /* 0x000fc600078ef62a */
[----:B------:R-:W-:Y:S02]  /*06f0*/  IMAD.SHL.U32 R45, R45, 0x2, RZ ;  /* 0x000000022d2d7824 */ /* 0x000fe400078e00ff */
[----:B------:R-:W-:Y:S01]  /*0700*/  IMAD.SHL.U32 R48, R48, 0x2, RZ ;  /* 0x0000000230307824 */ /* 0x000fe200078e00ff */
[----:B------:R-:W-:Y:S01]  /*0710*/  @!PT LDS RZ, [RZ] ;  /* 0x00000000fffff984 */ /* 0x000fe20000000800 */
[----:B------:R-:W-:Y:S01]  /*0720*/  @!PT LDS RZ, [RZ] ;  /* 0x00000000fffff984 */ /* 0x000fe20000000800 */
[----:B------:R-:W-:Y:S01]  /*0730*/  @!PT LDS RZ, [RZ] ;  /* 0x00000000fffff984 */ /* 0x000fe20000000800 */
[----:B------:R1:W-:Y:S04]  /*0740*/  LDGSTS.E.BYPASS.128 [R0+0x2000], [R6.64+0x80] ;  /* 0x0200008006007fae */ /* 0x0003e8000b901c44 */
[----:B------:R2:W-:Y:S04]  /*0750*/  LDGSTS.E.BYPASS.128 [R0+0x3000], [R8.64+0x80] ;  /* 0x0300008008007fae */ /* 0x0005e8000b901c44 */
[----:B------:R-:W0:Y:S04]  /*0760*/  LDGDEPBAR ;  /* 0x00000000000079af */ /* 0x000e280000000000 */
[----:B------:R4:W-:Y:S01]  /*0770*/  LDGSTS.E.BYPASS.128 [R0+0x6000], [R14.64] ;  /* 0x060000000e007fae */ /* 0x0009e2000b901c44 */
[----:B-1----:R-:W-:-:S02]  /*0780*/  LOP3.LUT R7, R2, 0xf, R50, 0xf8, !PT ;  /* 0x0000000f02077812 */ /* 0x002fc400078ef832 */
[----:B------:R-:W-:Y:S01]  /*0790*/  SHF.R.U32.HI R6, RZ, 0x1, R52 ;  /* 0x00000001ff067819 */ /* 0x000fe20000011634 */
[----:B------:R1:W-:Y:S01]  /*07a0*/  LDGSTS.E.BYPASS.128 [R0+0x7000], [R16.64] ;  /* 0x0700000010007fae */ /* 0x0003e2000b901c44 */
[----:B--2---:R-:W-:Y:S01]  /*07b0*/  LOP3.LUT R9, R60, 0x10, R5, 0x2e, !PT ;  /* 0x000000103c097812 */ /* 0x004fe200078e2e05 */
[----:B------:R-:W-:Y:S01]  /*07c0*/  IMAD.SHL.U32 R7, R7, 0x40, RZ ;  /* 0x0000004007077824 */ /* 0x000fe200078e00ff */
[--C-:B------:R-:W-:Y:S01]  /*07d0*/  LOP3.LUT R8, R6, 0x38, R60.reuse, 0x78, !PT ;  /* 0x0000003806087812 */ /* 0x100fe200078e783c */
[----:B------:R-:W0:Y:S01]  /*07e0*/  LDGDEPBAR ;  /* 0x00000000000079af */ /* 0x000e220000000000 */
[----:B------:R-:W-:Y:S02]  /*07f0*/  LOP3.LUT R9, R9, 0x20, R60, 0xf8, !PT ;  /* 0x0000002009097812 */ /* 0x000fe400078ef83c */
[C---:B------:R-:W-:Y:S02]  /*0800*/  IADD3 R2, R7.reuse, 0x800, RZ ;  /* 0x0000080007027810 */ /* 0x040fe40007ffe0ff */
[----:B------:R-:W-:-:S02]  /*0810*/  LOP3.LUT R44, R7, R8, RZ, 0xfc, !PT ;  /* 0x00000008072c7212 */ /* 0x000fc400078efcff */
[----:B------:R-:W-:Y:S02]  /*0820*/  LOP3.LUT R51, R2, R8, RZ, 0xfc, !PT ;  /* 0x0000000802337212 */ /* 0x000fe400078efcff */
[----:B------:R-:W-:Y:S01]  /*0830*/  LOP3.LUT R9, R9, R6, RZ, 0x3c, !PT ;  /* 0x0000000609097212 */ /* 0x000fe200078e3cff */
[----:B------:R-:W-:Y:S02]  /*0840*/  IMAD.SHL.U32 R44, R44, 0x2, RZ ;  /* 0x000000022c2c7824 */ /* 0x000fe400078e00ff */
[----:B------:R-:W-:Y:S01]  /*0850*/  IMAD.SHL.U32 R51, R51, 0x2, RZ ;  /* 0x0000000233337824 */ /* 0x000fe200078e00ff */
[C---:B------:R-:W-:Y:S02]  /*0860*/  LOP3.LUT R54, R9.reuse, R7, RZ, 0xfc, !PT ;  /* 0x0000000709367212 */ /* 0x040fe400078efcff */
[----:B------:R-:W-:-:S03]  /*0870*/  LOP3.LUT R55, R9, R2, RZ, 0xfc, !PT ;  /* 0x0000000209377212 */ /* 0x000fc600078efcff */
[----:B------:R-:W-:Y:S02]  /*0880*/  IMAD.SHL.U32 R54, R54, 0x2, RZ ;  /* 0x0000000236367824 */ /* 0x000fe400078e00ff */
[----:B------:R-:W-:Y:S01]  /*0890*/  IMAD.SHL.U32 R55, R55, 0x2, RZ ;  /* 0x0000000237377824 */ /* 0x000fe200078e00ff */
[----:B------:R-:W-:-:S04]  /*08a0*/  DEPBAR.LE SB0, 0x2 ;  /* 0x000080800000791a */ /* 0x000fc80000000000 */
[----:B------:R-:W-:Y:S06]  /*08b0*/  BAR.SYNC.DEFER_BLOCKING 0x0 ;  /* 0x0000000000007b1d */ /* 0x000fec0000010000 */
[----:B------:R-:W-:Y:S04]  /*08c0*/  LDSM.16.M88.4 R24, [R44] ;  /* 0x000000002c18783b */ /* 0x000fe80000000200 */
[----:B------:R-:W2:Y:S04]  /*08d0*/  LDSM.16.MT88.4 R28, [R45+0x4000] ;  /* 0x004000002d1c783b */ /* 0x000ea80000004200 */
[----:B----4-:R-:W3:Y:S04]  /*08e0*/  LDSM.16.M88.4 R12, [R51] ;  /* 0x00000000330c783b */ /* 0x010ee80000000200 */
[----:B-1----:R-:W1:Y:S04]  /*08f0*/  LDSM.16.MT88.4 R16, [R48+0x4000] ;  /* 0x004000003010783b */ /* 0x002e680000004200 */
[----:B------:R-:W4:Y:S04]  /*0900*/  LDSM.16.M88.4 R36, [R54] ;  /* 0x000000003624783b */ /* 0x000f280000000200 */
[----:B------:R-:W1:Y:S01]  /*0910*/  LDSM.16.M88.4 R8, [R55] ;  /* 0x000000003708783b */ /* 0x000e620000000200 */
[-C--:B--2---:R-:W-:Y:S08]  /*0920*/  HMMA.16816.F32.BF16 R20, R24, R28.reuse, RZ ;  /* 0x0000001c1814723c */ /* 0x084ff000000418ff */
[----:B---3--:R-:W-:Y:S07]  /*0930*/  HMMA.16816.F32.BF16 R32, R12, R28, RZ ;  /* 0x0000001c0c20723c */ /* 0x008fee00000418ff */
[----:B------:R-:W-:Y:S01]  /*0940*/  LOP3.LUT R28, R6, 0x30, R60, 0xf8, !PT ;  /* 0x00000030061c7812 */ /* 0x000fe200078ef83c */
[----:B-1----:R-:W-:Y:S03]  /*0950*/  HMMA.16816.F32.BF16 R24, R24, R16, RZ ;  /* 0x000000101818723c */ /* 0x002fe600000418ff */
[----:B------:R-:W-:-:S05]  /*0960*/  LOP3.LUT R5, R28, 0x30, R5, 0x1e, !PT ;  /* 0x000000301c057812 */ /* 0x000fca00078e1e05 */
[----:B------:R-:W-:Y:S07]  /*0970*/  HMMA.16816.F32.BF16 R12, R12, R16, RZ ;  /* 0x000000100c0c723c */ /* 0x000fee00000418ff */
[----:B------:R-:W-:Y:S01]  /*0980*/  LOP3.LUT R16, R52, 0xf, R50, 0xf8, !PT ;  /* 0x0000000f34107812 */ /* 0x000fe200078ef832 */
[----:B------:R-:W-:Y:S01]  /*0990*/  IMAD.SHL.U32 R17, R50, 0x200, RZ ;  /* 0x0000020032117824 */ /* 0x000fe200078e00ff */
[----:B------:R-:W-:Y:S01]  /*09a0*/  LOP3.LUT R52, R7, R42, R6, 0xf6, !PT ;  /* 0x0000002a07347212 */ /* 0x000fe200078ef606 */
[----:B----4-:R-:W-:Y:S01]  /*09b0*/  HMMA.16816.F32.BF16 R20, R36, R30, R20 ;  /* 0x0000001e2414723c */ /* 0x010fe20000041814 */
[----:B------:R-:W-:-:S02]  /*09c0*/  LEA R16, R16, 0x800, 0x6 ;  /* 0x0000080010107811 */ /* 0x000fc400078e30ff */
[----:B------:R-:W-:Y:S01]  /*09d0*/  LOP3.LUT R17, R17, 0x10000, RZ, 0xc0, !PT ;  /* 0x0001000011117812 */ /* 0x000fe200078ec0ff */
[----:B------:R-:W-:Y:S01]  /*09e0*/  IMAD.SHL.U32 R52, R52, 0x2, RZ ;  /* 0x0000000234347824 */ /* 0x000fe200078e00ff */
[----:B------:R-:W-:Y:S02]  /*09f0*/  LOP3.LUT R53, R41, R16, RZ, 0xfc, !PT ;  /* 0x0000001029357212 */ /* 0x000fe400078efcff */
[----:B------:R-:W-:Y:S01]  /*0a00*/  LOP3.LUT R56, R16, R49, R42, 0xf6, !PT ;  /* 0x0000003110387212 */ /* 0x000fe200078ef62a */
[----:B------:R-:W-:Y:S01]  /*0a10*/  HMMA.16816.F32.BF16 R24, R36, R18, R24 ;  /* 0x000000122418723c */ /* 0x000fe20000041818 */
[----:B------:R-:W-:Y:S01]  /*0a20*/  LOP3.LUT R50, R2, R42, R6, 0xf6, !PT ;  /* 0x0000002a02327212 */ /* 0x000fe200078ef606 */
[----:B------:R-:W-:Y:S01]  /*0a30*/  IMAD.SHL.U32 R53, R53, 0x2, RZ ;  /* 0x0000000235357824 */ /* 0x000fe200078e00ff */
[----:B------:R-:W-:Y:S01]  /*0a40*/  LOP3.LUT R49, R5, R7, RZ, 0xfc, !PT ;  /* 0x0000000705317212 */ /* 0x000fe200078efcff */
[----:B------:R-:W-:Y:S01]  /*0a50*/  IMAD.SHL.U32 R56, R56, 0x2, RZ ;  /* 0x0000000238387824 */ /* 0x000fe200078e00ff */
[----:B------:R-:W1:Y:S01]  /*0a60*/  S2R R41, SR_CTAID.Y ;  /* 0x0000000000297919 */ /* 0x000e620000002600 */
[----:B------:R-:W-:-:S02]  /*0a70*/  IMAD.IADD R6, R40, 0x1, R17 ;  /* 0x0000000128067824 */ /* 0x000fc400078e0211 */
[C---:B------:R-:W-:Y:S01]  /*0a80*/  HMMA.16816.F32.BF16 R28, R8.reuse, R30, R32 ;  /* 0x0000001e081c723c */ /* 0x040fe20000041820 */
[----:B------:R-:W-:Y:S01]  /*0a90*/  LDSM.16.MT88.4 R36, [R53+0x4000] ;  /* 0x004000003524783b */ /* 0x000fe20000004200 */
[----:B------:R-:W-:Y:S02]  /*0aa0*/  IMAD.SHL.U32 R50, R50, 0x2, RZ ;  /* 0x0000000232327824 */ /* 0x000fe400078e00ff */
[----:B------:R-:W-:Y:S02]  /*0ab0*/  IMAD.SHL.U32 R49, R49, 0x2, RZ ;  /* 0x0000000231317824 */ /* 0x000fe400078e00ff */
[----:B------:R-:W-:Y:S02]  /*0ac0*/  IMAD R6, R43, 0x1000, R6 ;  /* 0x000010002b067824 */ /* 0x000fe400078e0206 */
[----:B------:R-:W-:Y:S01]  /*0ad0*/  HMMA.16816.F32.BF16 R12, R8, R18, R12 ;  /* 0x00000012080c723c */ /* 0x000fe2000004180c */
[----:B------:R-:W2:Y:S04]  /*0ae0*/  LDSM.16.M88.4 R8, [R52] ;  /* 0x000000003408783b */ /* 0x000ea80000000200 */
[----:B------:R-:W3:Y:S04]  /*0af0*/  LDSM.16.MT88.4 R16, [R56+0x4000] ;  /* 0x004000003810783b */ /* 0x000ee80000004200 */
[----:B------:R-:W4:Y:S01]  /*0b00*/  LDSM.16.M88.4 R32, [R49] ;  /* 0x000000003120783b */ /* 0x000f220000000200 */
[----:B-1----:R-:W-:Y:S01]  /*0b10*/  IMAD R6, R41, 0x40, R6 ;  /* 0x0000004029067824 */ /* 0x002fe200078e0206 */
[C---:B--2---:R-:W-:Y:S08]  /*0b20*/  HMMA.16816.F32.BF16 R20, R8.reuse, R36, R20 ;  /* 0x000000240814723c */ /* 0x044ff00000041814 */
[----:B---3--:R-:W-:Y:S01]  /*0b30*/  HMMA.16816.F32.BF16 R24, R8, R16, R24 ;  /* 0x000000100818723c */ /* 0x008fe20000041818 */
[----:B------:R-:W1:-:S15]  /*0b40*/  LDSM.16.M88.4 R8, [R50] ;  /* 0x000000003208783b */ /* 0x000e5e0000000200 */
[C---:B----4-:R-:W-:Y:S08]  /*0b50*/  HMMA.16816.F32.BF16 R20, R32.reuse, R38, R20 ;  /* 0x000000262014723c */ /* 0x050ff00000041814 */
[----:B------:R-:W-:Y:S08]  /*0b60*/  HMMA.16816.F32.BF16 R24, R32, R18, R24 ;  /* 0x000000122018723c */ /* 0x000ff00000041818 */
[C---:B-1----:R-:W-:Y:S08]  /*0b70*/  HMMA.16816.F32.BF16 R28, R8.reuse, R36, R28 ;  /* 0x00000024081c723c */ /* 0x042ff0000004181c */
[----:B------:R-:W-:Y:S07]  /*0b80*/  HMMA.16816.F32.BF16 R12, R8, R16, R12 ;  /* 0x00000010080c723c */ /* 0x000fee000004180c */
[----:B------:R-:W-:Y:S01]  /*0b90*/  LOP3.LUT R10, R5, R2, RZ, 0xfc, !PT ;  /* 0x00000002050a7212 */ /* 0x000fe200078efcff */
[----:B------:R-:W-:-:S02]  /*0ba0*/  IMAD R8, R3, 0x200, R46 ;  /* 0x0000020003087824 */ /* 0x000fc400078e022e */
[----:B------:R-:W-:Y:S02]  /*0bb0*/  IMAD R46, R4, 0x200, R46 ;  /* 0x00000200042e7824 */ /* 0x000fe400078e022e */
[----:B------:R-:W-:Y:S02]  /*0bc0*/  IMAD.SHL.U32 R10, R10, 0x2, RZ ;  /* 0x000000020a0a7824 */ /* 0x000fe400078e00ff */
[C---:B------:R-:W-:Y:S01]  /*0bd0*/  IMAD.WIDE R2, R6.reuse, R61, c[0x0][0x168] ;  /* 0x00005a0006027625 */ /* 0x040fe200078e023d */
[----:B------:R-:W-:Y:S02]  /*0be0*/  IADD3 R6, R6, 0x20000, RZ ;  /* 0x0002000006067810 */ /* 0x000fe40007ffe0ff */
[----:B------:R-:W1:Y:S01]  /*0bf0*/  LDSM.16.M88.4 R32, [R10] ;  /* 0x000000000a20783b */ /* 0x000e620000000200 */
[----:B------:R-:W-:-:S03]  /*0c00*/  IMAD.IADD R4, R47, 0x1, R8 ;  /* 0x000000012f047824 */ /* 0x000fc600078e0208 */
[----:B------:R-:W-:Y:S01]  /*0c10*/  BAR.SYNC.DEFER_BLOCKING 0x0 ;  /* 0x0000000000007b1d */ /* 0x000fe20000010000 */
[----:B------:R-:W-:Y:S01]  /*0c20*/  IMAD.IADD R8, R47, 0x1, R46 ;  /* 0x000000012f087824 */ /* 0x000fe200078e022e */
[----:B------:R-:W-:Y:S01]  /*0c30*/  IADD3 R16, P0, R2, 0x100000, RZ ;  /* 0x0010000002107810 */ /* 0x000fe20007f1e0ff */
[----:B------:R-:W-:-:S04]  /*0c40*/  IMAD.WIDE R4, R4, R61, c[0x0][0x160] ;  /* 0x0000580004047625 */ /* 0x000fc800078e023d */
[----:B------:R-:W-:-:S04]  /*0c50*/  IMAD.WIDE R8, R8, R61, c[0x0][0x160] ;  /* 0x0000580008087625 */ /* 0x000fc800078e023d */
[----:B------:R-:W-:Y:S02]  /*0c60*/  IMAD.X R17, RZ, RZ, R3, P0 ;  /* 0x000000ffff117224 */ /* 0x000fe400000e0603 */
[----:B------:R-:W-:Y:S02]  /*0c70*/  IMAD.WIDE R6, R6, R61, c[0x0][0x168] ;  /* 0x00005a0006067625 */ /* 0x000fe400078e023d */
[----:B------:R-:W2:Y:S04]  /*0c80*/  S2R R61, SR_TID.X ;  /* 0x00000000003d7919 */ /* 0x000ea80000002100 */
[----:B------:R-:W-:Y:S01]  /*0c90*/  @!PT LDS RZ, [RZ] ;  /* 0x00000000fffff984 */ /* 0x000fe20000000800 */
[----:B------:R-:W-:Y:S01]  /*0ca0*/  @!PT LDS RZ, [RZ] ;  /* 0x00000000fffff984 */ /* 0x000fe20000000800 */
[----:B------:R-:W-:Y:S01]  /*0cb0*/  @!PT LDS RZ, [RZ] ;  /* 0x00000000fffff984 */ /* 0x000fe20000000800 */
[----:B------:R3:W-:Y:S04]  /*0cc0*/  LDGSTS.E.BYPASS.128 [R0], [R8.64+0x100] ;  /* 0x0000010008007fae */ /* 0x0007e8000b901c44 */
[----:B------:R4:W-:Y:S04]  /*0cd0*/  LDGSTS.E.BYPASS.128 [R0+0x1000], [R4.64+0x100] ;  /* 0x0100010004007fae */ /* 0x0009e8000b901c44 */
[----:B------:R-:W0:Y:S04]  /*0ce0*/  LDGDEPBAR ;  /* 0x00000000000079af */ /* 0x000e280000000000 */
[----:B------:R3:W-:Y:S01]  /*0cf0*/  LDGSTS.E.BYPASS.128 [R0+0x4000], [R16.64] ;  /* 0x0400000010007fae */ /* 0x0007e2000b901c44 */
[----:B-1----:R-:W-:Y:S01]  /*0d00*/  HMMA.16816.F32.BF16 R36, R32, R38, R28 ;  /* 0x000000262024723c */ /* 0x002fe2000004181c */
[----:B--2---:R-:W-:Y:S01]  /*0d10*/  IMAD.SHL.U32 R11, R61, 0x2, RZ ;  /* 0x000000023d0b7824 */ /* 0x004fe200078e00ff */
[----:B---3--:R-:W-:-:S05]  /*0d20*/  IADD3 R16, P0, R6, 0x100000, RZ ;  /* 0x0010000006107810 */ /* 0x008fca0007f1e0ff */
[----:B------:R-:W-:-:S05]  /*0d30*/  IMAD.X R17, RZ, RZ, R7, P0 ;  /* 0x000000ffff117224 */ /* 0x000fca00000e0607 */
[----:B------:R1:W-:Y:S04]  /*0d40*/  LDGSTS.E.BYPASS.128 [R0+0x5000], [R16.64] ;  /* 0x0500000010007fae */ /* 0x0003e8000b901c44 */
[----:B------:R-:W0:Y:S01]  /*0d50*/  LDGDEPBAR ;  /* 0x00000000000079af */ /* 0x000e220000000000 */
[----:B-1----:R-:W-:Y:S01]  /*0d60*/  HMMA.16816.F32.BF16 R16, R32, R18, R12 ;  /* 0x000000122010723c */ /* 0x002fe2000004180c */
[----:B------:R-:W-:-:S04]  /*0d70*/  DEPBAR.LE SB0, 0x2 ;  /* 0x000080800000791a */ /* 0x000fc80000000000 */
[----:B------:R-:W-:Y:S06]  /*0d80*/  BAR.SYNC.DEFER_BLOCKING 0x0 ;  /* 0x0000000000007b1d */ /* 0x000fec0000010000 */
[----:B------:R-:W-:Y:S04]  /*0d90*/  LDSM.16.M88.4 R32, [R44+0x2000] ;  /* 0x002000002c20783b */ /* 0x000fe80000000200 */
[----:B------:R-:W1:Y:S04]  /*0da0*/  LDSM.16.MT88.4 R28, [R45+0x6000] ;  /* 0x006000002d1c783b */ /* 0x000e680000004200 */
[----:B------:R-:W2:Y:S04]  /*0db0*/  LDSM.16.MT88.4 R12, [R48+0x6000] ;  /* 0x00600000300c783b */ /* 0x000ea80000004200 */
[----:B------:R-:W3:Y:S01]  /*0dc0*/  LDSM.16.M88.4 R40, [R54+0x2000] ;  /* 0x002000003628783b */ /* 0x000ee20000000200 */
[C---:B-1----:R-:W-:Y:S08]  /*0dd0*/  HMMA.16816.F32.BF16 R20, R32.reuse, R28, R20 ;  /* 0x0000001c2014723c */ /* 0x042ff00000041814 */
[----:B--2---:R-:W-:Y:S01]  /*0de0*/  HMMA.16816.F32.BF16 R24, R32, R12, R24 ;  /* 0x0000000c2018723c */ /* 0x004fe20000041818 */
[----:B------:R-:W1:-:S15]  /*0df0*/  LDSM.16.M88.4 R32, [R51+0x2000] ;  /* 0x002000003320783b */ /* 0x000e5e0000000200 */
[C---:B---3--:R-:W-:Y:S08]  /*0e00*/  HMMA.16816.F32.BF16 R20, R40.reuse, R30, R20 ;  /* 0x0000001e2814723c */ /* 0x048ff00000041814 */
[----:B------:R-:W-:Y:S08]  /*0e10*/  HMMA.16816.F32.BF16 R24, R40, R14, R24 ;  /* 0x0000000e2818723c */ /* 0x000ff00000041818 */
[C---:B-1----:R-:W-:Y:S08]  /*0e20*/  HMMA.16816.F32.BF16 R36, R32.reuse, R28, R36 ;  /* 0x0000001c2024723c */ /* 0x042ff00000041824 */
[----:B------:R-:W-:Y:S01]  /*0e30*/  HMMA.16816.F32.BF16 R16, R32, R12, R16 ;  /* 0x0000000c2010723c */ /* 0x000fe20000041810 */
[----:B------:R-:W1:-:S15]  /*0e40*/  LDSM.16.M88.4 R32, [R55+0x2000] ;  /* 0x002000003720783b */ /* 0x000e5e0000000200 */
[C---:B-1----:R-:W-:Y:S01]  /*0e50*/  HMMA.16816.F32.BF16 R28, R32.reuse, R30, R36 ;  /* 0x0000001e201c723c */ /* 0x042fe20000041824 */
[----:B------:R-:W-:Y:S07]  /*0e60*/  LDSM.16.MT88.4 R36, [R53+0x6000] ;  /* 0x006000003524783b */ /* 0x000fee0000004200 */
[----:B------:R-:W-:Y:S01]  /*0e70*/  HMMA.16816.F32.BF16 R12, R32, R14, R16 ;  /* 0x0000000e200c723c */ /* 0x000fe20000041810 */
[----:B------:R-:W1:Y:S04]  /*0e80*/  LDSM.16.M88.4 R32, [R52+0x2000] ;  /* 0x002000003420783b */ /* 0x000e680000000200 */
[----:B------:R-:W2:Y:S03]  /*0e90*/  LDSM.16.MT88.4 R16, [R56+0x6000] ;  /* 0x006000003810783b */ /* 0x000ea60000004200 */
[C---:B-1----:R-:W-:Y:S08]  /*0ea0*/  HMMA.16816.F32.BF16 R20, R32.reuse, R36, R20 ;  /* 0x000000242014723c */ /* 0x042ff00000041814 */
[----:B--2---:R-:W-:Y:S01]  /*0eb0*/  HMMA.16816.F32.BF16 R24, R32, R16, R24 ;  /* 0x000000102018723c */ /* 0x004fe20000041818 */
[----:B------:R-:W1:Y:S07]  /*0ec0*/  LDSM.16.M88.4 R32, [R50+0x2000] ;  /* 0x002000003220783b */ /* 0x000e6e0000000200 */
[C---:B-1----:R-:W-:Y:S08]  /*0ed0*/  HMMA.16816.F32.BF16 R28, R32.reuse, R36, R28 ;  /* 0x00000024201c723c */ /* 0x042ff0000004181c */
[----:B------:R-:W-:Y:S01]  /*0ee0*/  HMMA.16816.F32.BF16 R12, R32, R16, R12 ;  /* 0x00000010200c723c */ /* 0x000fe2000004180c */
[----:B------:R-:W1:Y:S06]  /*0ef0*/  LDSM.16.M88.4 R32, [R49+0x2000] ;  /* 0x002000003120783b */ /* 0x000e6c0000000200 */
[----:B------:R-:W-:-:S05]  /*0f00*/  IADD3 R16, P0, R2, 0x180000, RZ ;  /* 0x0018000002107810 */ /* 0x000fca0007f1e0ff */
[----:B------:R-:W-:Y:S01]  /*0f10*/  IMAD.X R17, RZ, RZ, R3, P0 ;  /* 0x000000ffff117224 */ /* 0x000fe200000e0603 */
[C---:B-1----:R-:W-:Y:S08]  /*0f20*/  HMMA.16816.F32.BF16 R20, R32.reuse, R38, R20 ;  /* 0x000000262014723c */ /* 0x042ff00000041814 */
[----:B------:R-:W-:Y:S01]  /*0f30*/  HMMA.16816.F32.BF16 R24, R32, R18, R24 ;  /* 0x000000122018723c */ /* 0x000fe20000041818 */
[----:B------:R-:W1:Y:S04]  /*0f40*/  LDSM.16.M88.4 R32, [R10+0x2000] ;  /* 0x002000000a20783b */ /* 0x000e680000000200 */
[----:B------:R-:W-:Y:S06]  /*0f50*/  BAR.SYNC.DEFER_BLOCKING 0x0 ;  /* 0x0000000000007b1d */ /* 0x000fec0000010000 */
[----:B------:R-:W-:Y:S01]  /*0f60*/  @!PT LDS RZ, [RZ] ;  /* 0x00000000fffff984 */ /* 0x000fe20000000800 */
[----:B------:R-:W-:Y:S01]  /*0f70*/  @!PT LDS RZ, [RZ] ;  /* 0x00000000fffff984 */ /* 0x000fe20000000800 */
[----:B------:R-:W-:Y:S01]  /*0f80*/  @!PT LDS RZ, [RZ] ;  /* 0x00000000fffff984 */ /* 0x000fe20000000800 */
[----:B------:R2:W-:Y:S04]  /*0f90*/  LDGSTS.E.BYPASS.128 [R0+0x2000], [R8.64+0x180] ;  /* 0x0200018008007fae */ /* 0x0005e8000b901c44 */
[----:B------:R4:W-:Y:S04]  /*0fa0*/  LDGSTS.E.BYPASS.128 [R0+0x3000], [R4.64+0x180] ;  /* 0x0300018004007fae */ /* 0x0009e8000b901c44 */
[----:B------:R-:W0:Y:S04]  /*0fb0*/  LDGDEPBAR ;  /* 0x00000000000079af */ /* 0x000e280000000000 */
[----:B------:R3:W-:Y:S01]  /*0fc0*/  LDGSTS.E.BYPASS.128 [R0+0x6000], [R16.64] ;  /* 0x0600000010007fae */ /* 0x0007e2000b901c44 */
[----:B-1----:R-:W-:Y:S01]  /*0fd0*/  HMMA.16816.F32.BF16 R36, R32, R38, R28 ;  /* 0x000000262024723c */ /* 0x002fe2000004181c */
[----:B---3--:R-:W-:-:S05]  /*0fe0*/  IADD3 R16, P0, R6, 0x180000, RZ ;  /* 0x0018000006107810 */ /* 0x008fca0007f1e0ff */
[----:B------:R-:W-:-:S05]  /*0ff0*/  IMAD.X R17, RZ, RZ, R7, P0 ;  /* 0x000000ffff117224 */ /* 0x000fca00000e0607 */
[----:B------:R1:W-:Y:S04]  /*1000*/  LDGSTS.E.BYPASS.128 [R0+0x7000], [R16.64] ;  /* 0x0700000010007fae */ /* 0x0003e8000b901c44 */
[----:B------:R-:W0:Y:S01]  /*1010*/  LDGDEPBAR ;  /* 0x00000000000079af */ /* 0x000e220000000000 */
[----:B-1----:R-:W-:Y:S01]  /*1020*/  HMMA.16816.F32.BF16 R16, R32, R18, R12 ;  /* 0x000000122010723c */ /* 0x002fe2000004180c */
[----:B------:R-:W-:-:S04]  /*1030*/  DEPBAR.LE SB0, 0x2 ;  /* 0x000080800000791a */ /* 0x000fc80000000000 */
[----:B------:R-:W-:Y:S06]  /*1040*/  BAR.SYNC.DEFER_BLOCKING 0x0 ;  /* 0x0000000000007b1d */ /* 0x000fec0000010000 */
[----:B------:R-:W-:Y:S04]  /*1050*/  LDSM.16.M88.4 R32, [R44] ;  /* 0x000000002c20783b */ /* 0x000fe80000000200 */
[----:B------:R-:W1:Y:S04]  /*1060*/  LDSM.16.MT88.4 R28, [R45+0x4000] ;  /* 0x004000002d1c783b */ /* 0x000e680000004200 */
[----:B------:R-:W3:Y:S04]  /*1070*/  LDSM.16.MT88.4 R12, [R48+0x4000] ;  /* 0x00400000300c783b */ /* 0x000ee80000004200 */
[----:B------:R-:W2:Y:S01]  /*1080*/  LDSM.16.M88.4 R40, [R54] ;  /* 0x000000003628783b */ /* 0x000ea20000000200 */
[C---:B-1----:R-:W-:Y:S08]  /*1090*/  HMMA.16816.F32.BF16 R20, R32.reuse, R28, R20 ;  /* 0x0000001c2014723c */ /* 0x042ff00000041814 */
[----:B---3--:R-:W-:Y:S01]  /*10a0*/  HMMA.16816.F32.BF16 R24, R32, R12, R24 ;  /* 0x0000000c2018723c */ /* 0x008fe20000041818 */
[----:B------:R-:W1:-:S15]  /*10b0*/  LDSM.16.M88.4 R32, [R51] ;  /* 0x000000003320783b */ /* 0x000e5e0000000200 */
[C---:B--2---:R-:W-:Y:S08]  /*10c0*/  HMMA.16816.F32.BF16 R20, R40.reuse, R30, R20 ;  /* 0x0000001e2814723c */ /* 0x044ff00000041814 */
[----:B------:R-:W-:Y:S08]  /*10d0*/  HMMA.16816.F32.BF16 R24, R40, R14, R24 ;  /* 0x0000000e2818723c */ /* 0x000ff00000041818 */
[C---:B-1----:R-:W-:Y:S08]  /*10e0*/  HMMA.16816.F32.BF16 R36, R32.reuse, R28, R36 ;  /* 0x0000001c2024723c */ /* 0x042ff00000041824 */
[----:B------:R-:W-:Y:S01]  /*10f0*/  HMMA.16816.F32.BF16 R16, R32, R12, R16 ;  /* 0x0000000c2010723c */ /* 0x000fe20000041810 */
[----:B------:R-:W1:-:S15]  /*1100*/  LDSM.16.M88.4 R32, [R55] ;  /* 0x000000003720783b */ /* 0x000e5e0000000200 */
[C---:B-1----:R-:W-:Y:S01]  /*1110*/  HMMA.16816.F32.BF16 R28, R32.reuse, R30, R36 ;  /* 0x0000001e201c723c */ /* 0x042fe20000041824 */
[----:B------:R-:W-:Y:S07]  /*1120*/  LDSM.16.MT88.4 R36, [R53+0x4000] ;  /* 0x004000003524783b */ /* 0x000fee0000004200 */
[----:B------:R-:W-:Y:S01]  /*1130*/  HMMA.16816.F32.BF16 R12, R32, R14, R16 ;  /* 0x0000000e200c723c */ /* 0x000fe20000041810 */
[----:B------:R-:W1:Y:S04]  /*1140*/  LDSM.16.M88.4 R32, [R52] ;  /* 0x000000003420783b */ /* 0x000e680000000200 */
[----:B------:R-:W2:Y:S03]  /*1150*/  LDSM.16.MT88.4 R16, [R56+0x4000] ;  /* 0x004000003810783b */ /* 0x000ea60000004200 */
[C---:B-1----:R-:W-:Y:S08]  /*1160*/  HMMA.16816.F32.BF16 R20, R32.reuse, R36, R20 ;  /* 0x000000242014723c */ /* 0x042ff00000041814 */
[----:B--2---:R-:W-:Y:S01]  /*1170*/  HMMA.16816.F32.BF16 R24, R32, R16, R24 ;  /* 0x000000102018723c */ /* 0x004fe20000041818 */
[----:B------:R-:W1:Y:S07]  /*1180*/  LDSM.16.M88.4 R32, [R50] ;  /* 0x000000003220783b */ /* 0x000e6e0000000200 */
[C---:B-1----:R-:W-:Y:S08]  /*1190*/  HMMA.16816.F32.BF16 R28, R32.reuse, R36, R28 ;  /* 0x00000024201c723c */ /* 0x042ff0000004181c */
[----:B------:R-:W-:Y:S01]  /*11a0*/  HMMA.16816.F32.BF16 R12, R32, R16, R12 ;  /* 0x00000010200c723c */ /* 0x000fe2000004180c */
[----:B------:R-:W1:Y:S06]  /*11b0*/  LDSM.16.M88.4 R32, [R49] ;  /* 0x000000003120783b */ /* 0x000e6c0000000200 */
[----:B------:R-:W-:-:S05]  /*11c0*/  IADD3 R16, P0, R2, 0x200000, RZ ;  /* 0x0020000002107810 */ /* 0x000fca0007f1e0ff */
[----:B------:R-:W-:Y:S01]  /*11d0*/  IMAD.X R17, RZ, RZ, R3, P0 ;  /* 0x000000ffff117224 */ /* 0x000fe200000e0603 */
[C---:B-1----:R-:W-:Y:S08]  /*11e0*/  HMMA.16816.F32.BF16 R20, R32.reuse, R38, R20 ;  /* 0x000000262014723c */ /* 0x042ff00000041814 */
[----:B------:R-:W-:Y:S01]  /*11f0*/  HMMA.16816.F32.BF16 R24, R32, R18, R24 ;  /* 0x000000122018723c */ /* 0x000fe20000041818 */
[----:B------:R-:W1:Y:S04]  /*1200*/  LDSM.16.M88.4 R32, [R10] ;  /* 0x000000000a20783b */ /* 0x000e680000000200 */
[----:B------:R-:W-:Y:S06]  /*1210*/  BAR.SYNC.DEFER_BLOCKING 0x0 ;  /* 0x0000000000007b1d */ /* 0x000fec0000010000 */
        /* <DEDUP_REMOVED lines=17> */
[----:B------:R-:W3:Y:S04]  /*1330*/  LDSM.16.MT88.4 R12, [R48+0x6000] ;  /* 0x00600000300c783b */ /* 0x000ee80000004200 */
[----:B------:R-:W2:Y:S01]  /*1340*/  LDSM.16.M88.4 R40, [R54+0x2000] ;  /* 0x002000003628783b */ /* 0x000ea20000000200 */
[C---:B-1----:R-:W-:Y:S08]  /*1350*/  HMMA.16816.F32.BF16 R20, R32.reuse, R28, R20 ;  /* 0x0000001c2014723c */ /* 0x042ff00000041814 */
[----:B---3--:R-:W-:Y:S01]  /*1360*/  HMMA.16816.F32.BF16 R24, R32, R12, R24 ;  /* 0x0000000c2018723c */ /* 0x008fe20000041818 */
[----:B------:R-:W1:-:S15]  /*1370*/  LDSM.16.M88.4 R32, [R51+0x2000] ;  /* 0x002000003320783b */ /* 0x000e5e0000000200 */
[C---:B--2---:R-:W-:Y:S08]  /*1380*/  HMMA.16816.F32.BF16 R20, R40.reuse, R30, R20 ;  /* 0x0000001e2814723c */ /* 0x044ff00000041814 */
        /* <DEDUP_REMOVED lines=132> */
[----:B------:R-:W-:Y:S01]  /*1bd0*/  HMMA.16816.F32.BF16 R24, R40, R14, R24 ;  /* 0x0000000e2818723c */ /* 0x000fe20000041818 */
[----:B------:R-:W-:Y:S07]  /*1be0*/  LDSM.16.MT88.4 R40, [R53+0x4000] ;  /* 0x004000003528783b */ /* 0x000fee0000004200 */
[C---:B-1----:R-:W-:Y:S08]  /*1bf0*/  HMMA.16816.F32.BF16 R36, R32.reuse, R28, R36 ;  /* 0x0000001c2024723c */ /* 0x042ff00000041824 */
[----:B------:R-:W-:Y:S01]  /*1c00*/  HMMA.16816.F32.BF16 R16, R32, R12, R16 ;  /* 0x0000000c2010723c */ /* 0x000fe20000041810 */
[----:B------:R-:W1:-:S15]  /*1c10*/  LDSM.16.M88.4 R32, [R55] ;  /* 0x000000003720783b */ /* 0x000e5e0000000200 */
[C---:B-1----:R-:W-:Y:S08]  /*1c20*/  HMMA.16816.F32.BF16 R28, R32.reuse, R30, R36 ;  /* 0x0000001e201c723c */ /* 0x042ff00000041824 */
        /* <DEDUP_REMOVED lines=18> */
[----:B------:R2:W-:Y:S04]  /*1d50*/  LDGSTS.E.BYPASS.128 [R0], [R8.64+0x400], !PT ;  /* 0x0000040008007fae */ /* 0x0005e8000f901c44 */
[----:B------:R4:W-:Y:S04]  /*1d60*/  LDGSTS.E.BYPASS.128 [R0+0x1000], [R4.64+0x400], !PT ;  /* 0x0100040004007fae */ /* 0x0009e8000f901c44 */
[----:B------:R-:W0:Y:S04]  /*1d70*/  LDGDEPBAR ;  /* 0x00000000000079af */ /* 0x000e280000000000 */
[----:B------:R3:W-:Y:S01]  /*1d80*/  LDGSTS.E.BYPASS.128 [R0+0x4000], [R16.64], !PT ;  /* 0x0400000010007fae */ /* 0x0007e2000f901c44 */
[----:B-1----:R-:W-:Y:S01]  /*1d90*/  HMMA.16816.F32.BF16 R40, R32, R42, R28 ;  /* 0x0000002a2028723c */ /* 0x002fe2000004181c */
[----:B---3--:R-:W-:-:S02]  /*1da0*/  IADD3 R16, P0, R6, 0x400000, RZ ;  /* 0x0040000006107810 */ /* 0x008fc40007f1e0ff */
[----:B------:R-:W-:-:S03]  /*1db0*/  IADD3 R6, P1, R6, 0x480000, RZ ;  /* 0x0048000006067810 */ /* 0x000fc60007f3e0ff */
[--C-:B------:R-:W-:Y:S01]  /*1dc0*/  IMAD.X R17, RZ, RZ, R7.reuse, P0 ;  /* 0x000000ffff117224 */ /* 0x100fe200000e0607 */
[----:B------:R-:W-:Y:S01]  /*1dd0*/  IADD3 R2, P0, R2, 0x480000, RZ ;  /* 0x0048000002027810 */ /* 0x000fe20007f1e0ff */
[----:B------:R-:W-:-:S03]  /*1de0*/  IMAD.X R7, RZ, RZ, R7, P1 ;  /* 0x000000ffff077224 */ /* 0x000fc600008e0607 */
[----:B------:R1:W-:Y:S01]  /*1df0*/  LDGSTS.E.BYPASS.128 [R0+0x5000], [R16.64], !PT ;  /* 0x0500000010007fae */ /* 0x0003e2000f901c44 */
[----:B------:R-:W-:Y:S01]  /*1e00*/  IMAD.X R3, RZ, RZ, R3, P0 ;  /* 0x000000ffff037224 */ /* 0x000fe200000e0603 */
[----:B------:R-:W-:Y:S02]  /*1e10*/  ISETP.GE.AND P0, PT, R57, 0x40, PT ;  /* 0x000000403900780c */ /* 0x000fe40003f06270 */
[----:B------:R-:W0:Y:S02]  /*1e20*/  LDGDEPBAR ;  /* 0x00000000000079af */ /* 0x000e240000000000 */
[----:B------:R-:W-:Y:S02]  /*1e30*/  ISETP.LT.AND P1, PT, R59, 0x200, !P0 ;  /* 0x000002003b00780c */ /* 0x000fe40004721270 */
[----:B------:R-:W-:Y:S01]  /*1e40*/  ISETP.LT.AND P0, PT, R58, 0x200, !P0 ;  /* 0x000002003a00780c */ /* 0x000fe20004701270 */
[----:B-1----:R-:W-:Y:S01]  /*1e50*/  HMMA.16816.F32.BF16 R16, R32, R18, R12 ;  /* 0x000000122010723c */ /* 0x002fe2000004180c */
[----:B------:R-:W-:-:S04]  /*1e60*/  DEPBAR.LE SB0, 0x2 ;  /* 0x000080800000791a */ /* 0x000fc80000000000 */
[----:B------:R-:W-:Y:S06]  /*1e70*/  BAR.SYNC.DEFER_BLOCKING 0x0 ;  /* 0x0000000000007b1d */ /* 0x000fec0000010000 */
[----:B------:R-:W-:Y:S04]  /*1e80*/  LDSM.16.M88.4 R12, [R44+0x2000] ;  /* 0x002000002c0c783b */ /* 0x000fe80000000200 */
[----:B------:R-:W1:Y:S04]  /*1e90*/  LDSM.16.MT88.4 R44, [R45+0x6000] ;  /* 0x006000002d2c783b */ /* 0x000e680000004200 */
[----:B------:R-:W3:Y:S04]  /*1ea0*/  LDSM.16.MT88.4 R36, [R48+0x6000] ;  /* 0x006000003024783b */ /* 0x000ee80000004200 */
[----:B------:R2:W3:Y:S04]  /*1eb0*/  LDSM.16.M88.4 R32, [R51+0x2000] ;  /* 0x002000003320783b */ /* 0x0004e80000000200 */
[----:B------:R1:W4:Y:S04]  /*1ec0*/  LDSM.16.M88.4 R28, [R54+0x2000] ;  /* 0x00200000361c783b */ /* 0x0003280000000200 */
[----:B--2---:R-:W2:Y:S01]  /*1ed0*/  S2R R51, SR_TID.X ;  /* 0x0000000000337919 */ /* 0x004ea20000002100 */
[----:B-1----:R-:W-:Y:S01]  /*1ee0*/  HMMA.16816.F32.BF16 R20, R12, R44, R20 ;  /* 0x0000002c0c14723c */ /* 0x002fe20000041814 */
[----:B--2---:R-:W-:-:S02]  /*1ef0*/  LOP3.LUT R54, R51, 0x10, RZ, 0xc0, !PT ;  /* 0x0000001033367812 */ /* 0x004fc400078ec0ff */
[----:B------:R-:W-:-:S05]  /*1f00*/  LOP3.LUT R51, R51, 0x80, RZ, 0xc0, !PT ;  /* 0x0000008033337812 */ /* 0x000fca00078ec0ff */
[----:B---3--:R-:W-:Y:S01]  /*1f10*/  HMMA.16816.F32.BF16 R24, R12, R36, R24 ;  /* 0x000000240c18723c */ /* 0x008fe20000041818 */
[----:B------:R-:W1:Y:S07]  /*1f20*/  LDSM.16.M88.4 R12, [R55+0x2000] ;  /* 0x00200000370c783b */ /* 0x000e6e0000000200 */
[----:B------:R-:W-:Y:S08]  /*1f30*/  HMMA.16816.F32.BF16 R40, R32, R44, R40 ;  /* 0x0000002c2028723c */ /* 0x000ff00000041828 */
[----:B----4-:R-:W-:Y:S08]  /*1f40*/  HMMA.16816.F32.BF16 R20, R28, R46, R20 ;  /* 0x0000002e1c14723c */ /* 0x010ff00000041814 */
[----:B------:R-:W-:Y:S01]  /*1f50*/  HMMA.16816.F32.BF16 R16, R32, R36, R16 ;  /* 0x000000242010723c */ /* 0x000fe20000041810 */
[----:B------:R-:W-:Y:S07]  /*1f60*/  LDSM.16.MT88.4 R32, [R53+0x6000] ;  /* 0x006000003520783b */ /* 0x000fee0000004200 */
[----:B------:R-:W-:Y:S01]  /*1f70*/  HMMA.16816.F32.BF16 R24, R28, R38, R24 ;  /* 0x000000261c18723c */ /* 0x000fe20000041818 */
[----:B------:R-:W2:Y:S07]  /*1f80*/  LDSM.16.M88.4 R28, [R52+0x2000] ;  /* 0x00200000341c783b */ /* 0x000eae0000000200 */
[C---:B-1----:R-:W-:Y:S01]  /*1f90*/  HMMA.16816.F32.BF16 R44, R12.reuse, R46, R40 ;  /* 0x0000002e0c2c723c */ /* 0x042fe20000041828 */
[----:B------:R-:W1:Y:S07]  /*1fa0*/  LDSM.16.MT88.4 R40, [R56+0x6000] ;  /* 0x006000003828783b */ /* 0x000e6e0000004200 */
[----:B------:R-:W-:Y:S01]  /*1fb0*/  HMMA.16816.F32.BF16 R16, R12, R38, R16 ;  /* 0x000000260c10723c */ /* 0x000fe20000041810 */
[----:B------:R-:W3:Y:S04]  /*1fc0*/  LDSM.16.M88.4 R12, [R50+0x2000] ;  /* 0x00200000320c783b */ /* 0x000ee80000000200 */
[----:B------:R-:W4:Y:S03]  /*1fd0*/  LDSM.16.M88.4 R36, [R49+0x2000] ;  /* 0x002000003124783b */ /* 0x000f260000000200 */
[C---:B--2---:R-:W-:Y:S08]  /*1fe0*/  HMMA.16816.F32.BF16 R20, R28.reuse, R32, R20 ;  /* 0x000000201c14723c */ /* 0x044ff00000041814 */
[----:B-1----:R-:W-:Y:S07]  /*1ff0*/  HMMA.16816.F32.BF16 R24, R28, R40, R24 ;  /* 0x000000281c18723c */ /* 0x002fee0000041818 */
[----:B------:R-:W-:Y:S01]  /*2000*/  IMAD.SHL.U32 R28, R61, 0x10, RZ ;  /* 0x000000103d1c7824 */ /* 0x000fe200078e00ff */
[----:B------:R-:W-:Y:S01]  /*2010*/  SHF.R.U32.HI R61, RZ, 0x2, R61 ;  /* 0x00000002ff3d7819 */ /* 0x000fe2000001163d */
[----:B---3--:R-:W-:Y:S03]  /*2020*/  HMMA.16816.F32.BF16 R44, R12, R32, R44 ;  /* 0x000000200c2c723c */ /* 0x008fe6000004182c */
[----:B------:R-:W-:-:S02]  /*2030*/  LOP3.LUT R48, R28, 0xc0, RZ, 0xc0, !PT ;  /* 0x000000c01c307812 */ /* 0x000fc400078ec0ff */
[----:B------:R1:W2:Y:S01]  /*2040*/  LDSM.16.M88.4 R28, [R10+0x2000] ;  /* 0x002000000a1c783b */ /* 0x0002a20000000200 */
[----:B------:R-:W-:Y:S02]  /*2050*/  LOP3.LUT R61, R61, 0x18, RZ, 0xc0, !PT ;  /* 0x000000183d3d7812 */ /* 0x000fe400078ec0ff */
[----:B------:R-:W-:Y:S01]  /*2060*/  LOP3.LUT R11, R48, 0x6, R11, 0xf8, !PT ;  /* 0x00000006300b7812 */ /* 0x000fe200078ef80b */
[----:B------:R-:W-:Y:S01]  /*2070*/  BAR.SYNC.DEFER_BLOCKING 0x0 ;  /* 0x0000000000007b1d */ /* 0x000fe20000010000 */
[----:B----4-:R-:W-:Y:S03]  /*2080*/  HMMA.16816.F32.BF16 R20, R36, R34, R20 ;  /* 0x000000222414723c */ /* 0x010fe60000041814 */
[----:B------:R-:W-:Y:S02]  /*2090*/  IMAD R11, R54, 0x10, R11 ;  /* 0x00000010360b7824 */ /* 0x000fe400078e020b */
[----:B-1----:R-:W-:-:S03]  /*20a0*/  IMAD.SHL.U32 R10, R51, 0x8, RZ ;  /* 0x00000008330a7824 */ /* 0x002fc600078e00ff */
[----:B------:R-:W-:Y:S02]  /*20b0*/  HMMA.16816.F32.BF16 R24, R36, R42, R24 ;  /* 0x0000002a2418723c */ /* 0x000fe40000041818 */
[C---:B------:R-:W-:Y:S02]  /*20c0*/  IADD3 R11, R10.reuse, R11, R61 ;  /* 0x0000000b0a0b7210 */ /* 0x040fe40007ffe03d */
[----:B------:R-:W-:Y:S01]  /*20d0*/  LOP3.LUT R10, R10, 0x3f8, R60, 0xf8, !PT ;  /* 0x000003f80a0a7812 */ /* 0x000fe200078ef83c */
[----:B------:R-:W1:Y:S01]  /*20e0*/  S2R R61, SR_CTAID.Y ;  /* 0x00000000003d7919 */ /* 0x000e620000002600 */
[----:B------:R-:W-:Y:S02]  /*20f0*/  IADD3 R33, R11, 0x200, RZ ;  /* 0x000002000b217810 */ /* 0x000fe40007ffe0ff */
[----:B------:R-:W-:Y:S01]  /*2100*/  SHF.R.U32.HI R32, RZ, 0x2, R11 ;  /* 0x00000002ff207819 */ /* 0x000fe2000001160b */
[----:B------:R-:W-:Y:S01]  /*2110*/  HMMA.16816.F32.BF16 R16, R12, R40, R16 ;  /* 0x000000280c10723c */ /* 0x000fe20000041810 */
[----:B------:R-:W-:-:S02]  /*2120*/  SHF.R.U32.HI R33, RZ, 0x2, R33 ;  /* 0x00000002ff217819 */ /* 0x000fc40000011621 */
[----:B------:R-:W-:Y:S02]  /*2130*/  LOP3.LUT R32, R32, 0x1f0, RZ, 0xc0, !PT ;  /* 0x000001f020207812 */ /* 0x000fe400078ec0ff */
[----:B------:R-:W-:Y:S01]  /*2140*/  SHF.R.U32.HI R36, RZ, 0x2, R10 ;  /* 0x00000002ff247819 */ /* 0x000fe2000001160a */
[----:B------:R-:W-:Y:S01]  /*2150*/  @!PT LDS RZ, [RZ] ;  /* 0x00000000fffff984 */ /* 0x000fe20000000800 */
[----:B------:R-:W-:Y:S01]  /*2160*/  @!PT LDS RZ, [RZ] ;  /* 0x00000000fffff984 */ /* 0x000fe20000000800 */
[----:B------:R-:W-:Y:S01]  /*2170*/  @!PT LDS RZ, [RZ] ;  /* 0x00000000fffff984 */ /* 0x000fe20000000800 */
[----:B------:R3:W-:Y:S01]  /*2180*/  LDGSTS.E.BYPASS.128 [R0+0x2000], [R8.64+0x480], !PT ;  /* 0x0200048008007fae */ /* 0x0007e2000f901c44 */
[----:B------:R-:W-:Y:S01]  /*2190*/  F2FP.BF16.PACK_AB R21, R21, R20 ;  /* 0x000000141515723e */ /* 0x000fe200000010ff */
[----:B------:R-:W-:Y:S01]  /*21a0*/  IMAD R32, R11, 0x2, R32 ;  /* 0x000000020b207824 */ /* 0x000fe200078e0220 */
[----:B------:R-:W-:Y:S01]  /*21b0*/  F2FP.BF16.PACK_AB R22, R23, R22 ;  /* 0x000000161716723e */ /* 0x000fe200000010ff */
[----:B------:R4:W-:Y:S01]  /*21c0*/  LDGSTS.E.BYPASS.128 [R0+0x3000], [R4.64+0x480], !PT ;  /* 0x0300048004007fae */ /* 0x0009e2000f901c44 */
[----:B------:R-:W-:-:S03]  /*21d0*/  IMAD.MOV.U32 R13, RZ, RZ, 0x2 ;  /* 0x00000002ff0d7424 */ /* 0x000fc600078e00ff */
[----:B------:R-:W0:Y:S01]  /*21e0*/  LDGDEPBAR ;  /* 0x00000000000079af */ /* 0x000e220000000000 */
[----:B------:R-:W-:Y:S02]  /*21f0*/  F2FP.BF16.PACK_AB R25, R25, R24 ;  /* 0x000000181919723e */ /* 0x000fe400000010ff */
[----:B------:R-:W-:Y:S01]  /*2200*/  F2FP.BF16.PACK_AB R26, R27, R26 ;  /* 0x0000001a1b1a723e */ /* 0x000fe200000010ff */
[----:B------:R3:W-:Y:S01]  /*2210*/  LDGSTS.E.BYPASS.128 [R0+0x6000], [R2.64], !PT ;  /* 0x0600000002007fae */ /* 0x0007e2000f901c44 */
[----:B--2---:R-:W-:Y:S01]  /*2220*/  HMMA.16816.F32.BF16 R44, R28, R34, R44 ;  /* 0x000000221c2c723c */ /* 0x004fe2000004182c */
[----:B-1----:R-:W-:Y:S02]  /*2230*/  IMAD R57, R61, 0x8000, R57 ;  /* 0x000080003d397824 */ /* 0x002fe400078e0239 */
[----:B------:R1:W-:Y:S01]  /*2240*/  LDGSTS.E.BYPASS.128 [R0+0x7000], [R6.64], !PT ;  /* 0x0700000006007fae */ /* 0x0003e2000f901c44 */
[----:B----4-:R-:W-:-:S03]  /*2250*/  LOP3.LUT R5, R36, 0x1f0, RZ, 0xc0, !PT ;  /* 0x000001f024057812 */ /* 0x010fc600078ec0ff */
[----:B------:R-:W0:Y:S01]  /*2260*/  LDGDEPBAR ;  /* 0x00000000000079af */ /* 0x000e220000000000 */
[----:B------:R-:W-:Y:S01]  /*2270*/  HMMA.16816.F32.BF16 R16, R28, R42, R16 ;  /* 0x0000002a1c10723c */ /* 0x000fe20000041810 */
[----:B------:R-:W-:Y:S01]  /*2280*/  IMAD R10, R10, 0x2, R5 ;  /* 0x000000020a0a7824 */ /* 0x000fe200078e0205 */
[----:B---3--:R-:W-:-:S05]  /*2290*/  LOP3.LUT R2, R33, 0x3ffffff0, RZ, 0xc0, !PT ;  /* 0x3ffffff021027812 */ /* 0x008fca00078ec0ff */
[----:B------:R-:W-:Y:S02]  /*22a0*/  IMAD R11, R11, 0x2, R2 ;  /* 0x000000020b0b7824 */ /* 0x000fe400078e0202 */
[----:B------:R-:W-:-:S04]  /*22b0*/  IMAD R2, R59, 0x40, R57 ;  /* 0x000000403b027824 */ /* 0x000fc800078e0239 */
[----:B------:R-:W-:-:S03]  /*22c0*/  IMAD.WIDE R2, R2, R13, c[0x0][0x170] ;  /* 0x00005c0002027625 */ /* 0x000fc600078e020d */
[----:B------:R-:W-:Y:S02]  /*22d0*/  F2FP.BF16.PACK_AB R45, R45, R44 ;  /* 0x0000002c2d2d723e */ /* 0x000fe400000010ff */
[----:B------:R-:W-:Y:S01]  /*22e0*/  F2FP.BF16.PACK_AB R46, R47, R46 ;  /* 0x0000002e2f2e723e */ /* 0x000fe200000010ff */
[----:B------:R-:W-:-:S04]  /*22f0*/  DEPBAR.LE SB0, 0x0 ;  /* 0x000080000000791a */ /* 0x000fc80000000000 */
[----:B------:R-:W-:Y:S01]  /*2300*/  BAR.SYNC.DEFER_BLOCKING 0x0 ;  /* 0x0000000000007b1d */ /* 0x000fe20000010000 */
[----:B------:R-:W-:Y:S02]  /*2310*/  F2FP.BF16.PACK_AB R17, R17, R16 ;  /* 0x000000101111723e */ /* 0x000fe400000010ff */
[----:B------:R-:W-:-:S03]  /*2320*/  F2FP.BF16.PACK_AB R18, R19, R18 ;  /* 0x000000121312723e */ /* 0x000fc600000010ff */
[----:B------:R-:W-:Y:S04]  /*2330*/  STS [R32], R21 ;  /* 0x0000001520007388 */ /* 0x000fe80000000800 */
[----:B------:R-:W-:Y:S04]  /*2340*/  STS [R11+0x400], R22 ;  /* 0x000400160b007388 */ /* 0x000fe80000000800 */
[----:B------:R-:W-:Y:S04]  /*2350*/  STS [R32+0x40], R25 ;  /* 0x0000401920007388 */ /* 0x000fe80000000800 */
[----:B------:R-:W-:Y:S04]  /*2360*/  STS [R11+0x440], R26 ;  /* 0x0004401a0b007388 */ /* 0x000fe80000000800 */
[----:B------:R-:W-:Y:S06]  /*2370*/  BAR.SYNC.DEFER_BLOCKING 0x0 ;  /* 0x0000000000007b1d */ /* 0x000fec0000010000 */
[----:B-1----:R-:W1:Y:S04]  /*2380*/  LDS.128 R4, [R10] ;  /* 0x000000000a047984 */ /* 0x002e680000000c00 */
[----:B------:R-:W-:Y:S06]  /*2390*/  BAR.SYNC.DEFER_BLOCKING 0x0 ;  /* 0x0000000000007b1d */ /* 0x000fec0000010000 */
[----:B------:R2:W-:Y:S04]  /*23a0*/  STS [R32], R45 ;  /* 0x0000002d20007388 */ /* 0x0005e80000000800 */
[----:B------:R2:W-:Y:S04]  /*23b0*/  STS [R11+0x400], R46 ;  /* 0x0004002e0b007388 */ /* 0x0005e80000000800 */
[----:B------:R2:W-:Y:S04]  /*23c0*/  STS [R32+0x40], R17 ;  /* 0x0000401120007388 */ /* 0x0005e80000000800 */
[----:B------:R2:W-:Y:S04]  /*23d0*/  STS [R11+0x440], R18 ;  /* 0x000440120b007388 */ /* 0x0005e80000000800 */
[----:B------:R-:W-:Y:S06]  /*23e0*/  BAR.SYNC.DEFER_BLOCKING 0x0 ;  /* 0x0000000000007b1d */ /* 0x000fec0000010000 */
[----:B-1----:R2:W-:Y:S01]  /*23f0*/  @P1 STG.E.128 [R2.64], R4 ;  /* 0x0000000402001986 */ /* 0x0025e2000c101d04 */
[----:B------:R-:W-:Y:S05]  /*2400*/  @!P0 EXIT ;  /* 0x000000000000894d */ /* 0x000fea0003800000 */
[----:B--2---:R-:W1:Y:S01]  /*2410*/  LDS.128 R8, [R10] ;  /* 0x000000000a087984 */ /* 0x004e620000000c00 */
[----:B------:R-:W-:-:S04]  /*2420*/  IMAD R2, R58, 0x40, R57 ;  /* 0x000000403a027824 */ /* 0x000fc800078e0239 */
[----:B------:R-:W-:-:S05]  /*2430*/  IMAD.WIDE R2, R2, R13, c[0x0][0x170] ;  /* 0x00005c0002027625 */ /* 0x000fca00078e020d */
[----:B-1----:R-:W-:Y:S01]  /*2440*/  STG.E.128 [R2.64], R8 ;  /* 0x0000000802007986 */ /* 0x002fe2000c101d04 */
[----:B------:R-:W-:Y:S05]  /*2450*/  EXIT ;  /* 0x000000000000794d */ /* 0x000fea0003800000 */
.L_x_0:
[----:B------:R-:W-:-:S00]  /*2460*/  BRA `(.L_x_0) ;  /* 0xfffffff000007947 */ /* 0x000fc0000383ffff */
[----:B------:R-:W-:-:S00]  /*2470*/  NOP ;  /* 0x0000000000007918 */ /* 0x000fc00000000000 */
        /* <DEDUP_REMOVED lines=8> */
.L_x_1:


//--------------------- .nv.shared.triton_bmm     --------------------------
	.section	.nv.shared.triton_bmm,"aw",@nobits
	.sectionflags	@""
	.align	16
